	.headerflags	@"EF_CUDA_TEXMODE_UNIFIED EF_CUDA_64BIT_ADDRESS EF_CUDA_SM80 EF_CUDA_VIRTUAL_SM(EF_CUDA_SM80)"
	.elftype	@"ET_EXEC"


//--------------------- .nv.info                  --------------------------
	.section	.nv.info,"",@"SHT_CUDA_INFO"
	.align	4


	//----- nvinfo : EIATTR_REGCOUNT
	.align		4
        /*0000*/ 	.byte	0x04, 0x2f
        /*0002*/ 	.short	(.L_1 - .L_0)
	.align		4
.L_0:
        /*0004*/ 	.word	index@(triton__0d1d234)
        /*0008*/ 	.word	0x00000008


	//----- nvinfo : EIATTR_MAX_STACK_SIZE
	.align		4
.L_1:
        /*000c*/ 	.byte	0x04, 0x23
        /*000e*/ 	.short	(.L_3 - .L_2)
	.align		4
.L_2:
        /*0010*/ 	.word	index@(triton__0d1d234)
        /*0014*/ 	.word	0x00000000


	//----- nvinfo : EIATTR_MIN_STACK_SIZE
	.align		4
.L_3:
        /*0018*/ 	.byte	0x04, 0x12
        /*001a*/ 	.short	(.L_5 - .L_4)
	.align		4
.L_4:
        /*001c*/ 	.word	index@(triton__0d1d234)
        /*0020*/ 	.word	0x00000000


	//----- nvinfo : EIATTR_FRAME_SIZE
	.align		4
.L_5:
        /*0024*/ 	.byte	0x04, 0x11
        /*0026*/ 	.short	(.L_7 - .L_6)
	.align		4
.L_6:
        /*0028*/ 	.word	index@(triton__0d1d234)
        /*002c*/ 	.word	0x00000000
.L_7:


//--------------------- .nv.info.triton__0d1d234  --------------------------
	.section	.nv.info.triton__0d1d234,"",@"SHT_CUDA_INFO"
	.align	4


	//----- nvinfo : EIATTR_CUDA_API_VERSION
	.align		4
        /*0000*/ 	.byte	0x04, 0x37
        /*0002*/ 	.short	(.L_9 - .L_8)
.L_8:
        /*0004*/ 	.word	0x0000007b


	//----- nvinfo : EIATTR_SW2861232_WAR
	.align		4
.L_9:
        /*0008*/ 	.byte	0x01, 0x35
	.zero		2


	//----- nvinfo : EIATTR_PARAM_CBANK
	.align		4
        /*000c*/ 	.byte	0x04, 0x0a
        /*000e*/ 	.short	(.L_11 - .L_10)
	.align		4
.L_10:
        /*0010*/ 	.word	index@(.nv.constant0.triton__0d1d234)
        /*0014*/ 	.short	0x0160
        /*0016*/ 	.short	0x001c


	//----- nvinfo : EIATTR_CBANK_PARAM_SIZE
	.align		4
.L_11:
        /*0018*/ 	.byte	0x03, 0x19
        /*001a*/ 	.short	0x001c


	//----- nvinfo : EIATTR_KPARAM_INFO
	.align		4
        /*001c*/ 	.byte	0x04, 0x17
        /*001e*/ 	.short	(.L_13 - .L_12)
.L_12:
        /*0020*/ 	.word	0x00000000
        /*0024*/ 	.short	0x0004
        /*0026*/ 	.short	0x0018
        /*0028*/ 	.byte	0x00, 0xf0, 0x11, 0x00


	//----- nvinfo : EIATTR_KPARAM_INFO
	.align		4
.L_13:
        /*002c*/ 	.byte	0x04, 0x17
        /*002e*/ 	.short	(.L_15 - .L_14)
.L_14:
        /*0030*/ 	.word	0x00000000
        /*0034*/ 	.short	0x0003
        /*0036*/ 	.short	0x0014
        /*0038*/ 	.byte	0x00, 0xf0, 0x11, 0x00


	//----- nvinfo : EIATTR_KPARAM_INFO
	.align		4
.L_15:
        /*003c*/ 	.byte	0x04, 0x17
        /*003e*/ 	.short	(.L_17 - .L_16)
.L_16:
        /*0040*/ 	.word	0x00000000
        /*0044*/ 	.short	0x0002
        /*0046*/ 	.short	0x0010
        /*0048*/ 	.byte	0x00, 0xf0, 0x11, 0x00


	//----- nvinfo : EIATTR_KPARAM_INFO
	.align		4
.L_17:
        /*004c*/ 	.byte	0x04, 0x17
        /*004e*/ 	.short	(.L_19 - .L_18)
.L_18:
        /*0050*/ 	.word	0x00000000
        /*0054*/ 	.short	0x0001
        /*0056*/ 	.short	0x0008
        /*0058*/ 	.byte	0x00, 0xf0, 0x21, 0x00


	//----- nvinfo : EIATTR_KPARAM_INFO
	.align		4
.L_19:
        /*005c*/ 	.byte	0x04, 0x17
        /*005e*/ 	.short	(.L_21 - .L_20)
.L_20:
        /*0060*/ 	.word	0x00000000
        /*0064*/ 	.short	0x0000
        /*0066*/ 	.short	0x0000
        /*0068*/ 	.byte	0x00, 0xf0, 0x21, 0x00


	//----- nvinfo : EIATTR_MAXREG_COUNT
	.align		4
.L_21:
        /*006c*/ 	.byte	0x03, 0x1b
        /*006e*/ 	.short	0x00ff


	//----- nvinfo : EIATTR_COOP_GROUP_MASK_REGIDS
	.align		4
        /*0070*/ 	.byte	0x04, 0x29
        /*0072*/ 	.short	(.L_23 - .L_22)


	//   ....[0]....
.L_22:
        /*0074*/ 	.word	0xffffffff


	//----- nvinfo : EIATTR_COOP_GROUP_INSTR_OFFSETS
	.align		4
.L_23:
        /*0078*/ 	.byte	0x04, 0x28
        /*007a*/ 	.short	(.L_25 - .L_24)


	//   ....[0]....
.L_24:
        /*007c*/ 	.word	0x000000f0


	//----- nvinfo : EIATTR_EXIT_INSTR_OFFSETS
	.align		4
.L_25:
        /*0080*/ 	.byte	0x04, 0x1c
        /*0082*/ 	.short	(.L_27 - .L_26)


	//   ....[0]....
.L_26:
        /*0084*/ 	.word	0x00000130


	//   ....[1]....
        /*0088*/ 	.word	0x00000180


	//----- nvinfo : EIATTR_MAX_THREADS
	.align		4
.L_27:
        /*008c*/ 	.byte	0x04, 0x05
        /*008e*/ 	.short	(.L_29 - .L_28)
.L_28:
        /*0090*/ 	.word	0x00000040
        /*0094*/ 	.word	0x00000001
        /*0098*/ 	.word	0x00000001
.L_29:


//--------------------- .nv.rel.action            --------------------------
	.section	.nv.rel.action,"",@"SHT_CUDA_RELOCINFO"
	.align	8
	.sectionentsize	8
        /*0000*/ 	.byte	0x73, 0x00, 0x00, 0x00, 0x00, 0x00, 0x00, 0x00, 0x00, 0x00, 0x00, 0x11, 0x25, 0x00, 0x05, 0x36


//--------------------- .nv.constant0.triton__0d1d234 --------------------------
	.section	.nv.constant0.triton__0d1d234,"a",@progbits
	.align	4
.nv.constant0.triton__0d1d234:
	.zero		380


//--------------------- .text.triton__0d1d234     --------------------------
	.section	.text.triton__0d1d234,"ax",@progbits
	.sectionflags	@"SHF_BARRIERS=1"
	.sectioninfo	@"SHI_REGISTERS=8"
	.align	128
        .global         triton__0d1d234
        .type           triton__0d1d234,@function
        .size           triton__0d1d234,(.L_x_1 - triton__0d1d234)
        .other          triton__0d1d234,@"STO_CUDA_ENTRY STV_DEFAULT"
triton__0d1d234:
.text.triton__0d1d234:
[----:B------:R-:W-:-:S02]  /*0000*/  MOV R1, c[0x0][0x28] ;  /* 0x00000a0000017a02 */ /* 0x000fc40000000f00 */
[----:B------:R-:W0:Y:S01]  /*0010*/  S2R R4, SR_TID.X ;  /* 0x0000000000047919 */ /* 0x000e220000002100 */
[----:B------:R-:W-:Y:S01]  /*0020*/  HFMA2.MMA R3, -RZ, RZ, 0, 2.384185791015625e-07 ;  /* 0x00000004ff037435 */ /* 0x000fe200000001ff */
[----:B------:R-:W-:Y:S01]  /*0030*/  ULDC.64 UR4, c[0x0][0x118] ;  /* 0x0000460000047ab9 */ /* 0x000fe20000000a00 */
[----:B0-----:R-:W-:-:S08]  /*0040*/  LOP3.LUT R2, R4, 0x1, RZ, 0xc0, !PT ;  /* 0x0000000104027812 */ /* 0x001fd000078ec0ff */
[----:B------:R-:W-:-:S06]  /*0050*/  IMAD.WIDE.U32 R2, R2, R3, c[0x0][0x168] ;  /* 0x00005a0002027625 */ /* 0x000fcc00078e0003 */
[----:B------:R-:W2:Y:S01]  /*0060*/  LDG.E R2, [R2.64] ;  /* 0x0000000402027981 */ /* 0x000ea2000c1e1900 */
[----:B------:R-:W0:Y:S03]  /*0070*/  I2F R0, c[0x0][0x170] ;  /* 0x00005c0000007b06 */ /* 0x000e260000201400 */
[----:B------:R-:W-:Y:S06]  /*0080*/  BAR.SYNC 0x0 ;  /* 0x0000000000007b1d */ /* 0x000fec0000000000 */
[----:B------:R-:W-:-:S02]  /*0090*/  LOP3.LUT P2, RZ, R4, 0x3f, RZ, 0xc0, !PT ;  /* 0x0000003f04ff7812 */ /* 0x000fc4000784c0ff */
[C---:B0-----:R-:W-:Y:S02]  /*00a0*/  FSETP.GT.AND P0, PT, |R0|.reuse, 8.50705917302346158658e+37, PT ;  /* 0x7e8000000000780b */ /* 0x041fe40003f04200 */
[----:B------:R-:W-:-:S11]  /*00b0*/  FSETP.GEU.AND P1, PT, |R0|, 1.175494350822287508e-38, PT ;  /* 0x008000000000780b */ /* 0x000fd60003f2e200 */
[----:B------:R-:W-:-:S04]  /*00c0*/  @P0 FMUL R0, R0, 0.25 ;  /* 0x3e80000000000820 */ /* 0x000fc80000400000 */
[----:B------:R-:W-:-:S06]  /*00d0*/  @!P1 FMUL R0, R0, 16777216 ;  /* 0x4b80000000009820 */ /* 0x000fcc0000400000 */
[----:B------:R-:W0:Y:S01]  /*00e0*/  MUFU.RCP R0, R0 ;  /* 0x0000000000007308 */ /* 0x000e220000001000 */
[----:B--2---:R-:W1:Y:S02]  /*00f0*/  SHFL.BFLY PT, R5, R2, 0x1, 0x1f ;  /* 0x0c201f0002057f89 */ /* 0x004e6400000e0000 */
[----:B-1----:R-:W-:-:S04]  /*0100*/  FADD R5, R2, R5 ;  /* 0x0000000502057221 */ /* 0x002fc80000000000 */
[----:B------:R-:W-:-:S04]  /*0110*/  @P0 FMUL R5, R5, 0.25 ;  /* 0x3e80000005050820 */ /* 0x000fc80000400000 */
[----:B------:R-:W-:Y:S01]  /*0120*/  @!P1 FMUL R5, R5, 16777216 ;  /* 0x4b80000005059820 */ /* 0x000fe20000400000 */
[----:B------:R-:W-:Y:S06]  /*0130*/  @P2 EXIT ;  /* 0x000000000000294d */ /* 0x000fec0003800000 */
[----:B0-----:R-:W-:Y:S01]  /*0140*/  FMUL R5, R0, R5 ;  /* 0x0000000500057220 */ /* 0x001fe20000400000 */
[----:B------:R-:W-:Y:S02]  /*0150*/  MOV R2, c[0x0][0x160] ;  /* 0x0000580000027a02 */ /* 0x000fe40000000f00 */
[----:B------:R-:W-:-:S05]  /*0160*/  MOV R3, c[0x0][0x164] ;  /* 0x0000590000037a02 */ /* 0x000fca0000000f00 */
[----:B------:R-:W-:Y:S01]  /*0170*/  STG.E [R2.64], R5 ;  /* 0x0000000502007986 */ /* 0x000fe2000c101904 */
[----:B------:R-:W-:Y:S05]  /*0180*/  EXIT ;  /* 0x000000000000794d */ /* 0x000fea0003800000 */
.L_x_0:
[----:B------:R-:W-:-:S00]  /*0190*/  BRA `(.L_x_0) ;  /* 0xfffffff000007947 */ /* 0x000fc0000383ffff */
[----:B------:R-:W-:-:S00]  /*01a0*/  NOP ;  /* 0x0000000000007918 */ /* 0x000fc00000000000 */
        /* <DEDUP_REMOVED lines=13> */
.L_x_1:
